//
// Generated by NVIDIA NVVM Compiler
//
// Compiler Build ID: CL-36424714
// Cuda compilation tools, release 13.0, V13.0.88
// Based on NVVM 20.0.0
//

.version 9.0
.target sm_100
.address_size 64

	// .globl	_Z15luDecompositionPdS_S_i
.extern .func  (.param .b32 func_retval0) vprintf
(
	.param .b64 vprintf_param_0,
	.param .b64 vprintf_param_1
)
;
.global .align 1 .b8 $str[27] = {84, 104, 114, 101, 97, 100, 32, 40, 37, 100, 44, 32, 37, 100, 41, 32, 45, 32, 82, 111, 119, 58, 32, 37, 100, 10};

.visible .entry _Z15luDecompositionPdS_S_i(
	.param .u64 .ptr .align 1 _Z15luDecompositionPdS_S_i_param_0,
	.param .u64 .ptr .align 1 _Z15luDecompositionPdS_S_i_param_1,
	.param .u64 .ptr .align 1 _Z15luDecompositionPdS_S_i_param_2,
	.param .u32 _Z15luDecompositionPdS_S_i_param_3
)
{
	.local .align 8 .b8 	__local_depot0[16];
	.reg .b64 	%SP;
	.reg .b64 	%SPL;
	.reg .pred 	%p<13>;
	.reg .b16 	%rs<17>;
	.reg .b32 	%r<52>;
	.reg .b64 	%rd<56>;
	.reg .b64 	%fd<64>;

	mov.u64 	%SPL, __local_depot0;
	cvta.local.u64 	%SP, %SPL;
	ld.param.u64 	%rd9, [_Z15luDecompositionPdS_S_i_param_1];
	ld.param.u64 	%rd10, [_Z15luDecompositionPdS_S_i_param_2];
	ld.param.u32 	%r22, [_Z15luDecompositionPdS_S_i_param_3];
	cvta.to.global.u64 	%rd1, %rd10;
	add.u64 	%rd11, %SP, 0;
	add.u64 	%rd12, %SPL, 0;
	mov.u32 	%r23, %tid.x;
	mov.u32 	%r24, %ctaid.x;
	mad.lo.s32 	%r1, %r24, 100, %r23;
	st.local.v2.u32 	[%rd12], {%r24, %r23};
	st.local.u32 	[%rd12+8], %r1;
	mov.u64 	%rd13, $str;
	cvta.global.u64 	%rd14, %rd13;
	{ // callseq 0, 0
	.param .b64 param0;
	st.param.b64 	[param0], %rd14;
	.param .b64 param1;
	st.param.b64 	[param1], %rd11;
	.param .b32 retval0;
	call.uni (retval0), 
	vprintf, 
	(
	param0, 
	param1
	);
	ld.param.b32 	%r25, [retval0];
	} // callseq 0
	setp.lt.s32 	%p1, %r22, 1;
	@%p1 bra 	$L__BB0_17;
	mul.lo.s32 	%r2, %r22, %r1;
	add.s32 	%r3, %r22, -2;
	cvt.u16.u32 	%rs1, %r22;
	add.s32 	%r4, %r22, 1;
	cvta.to.global.u64 	%rd2, %rd9;
	mov.b32 	%r46, 0;
	mov.b16 	%rs15, 0;
	mov.u16 	%rs16, %rs15;
$L__BB0_2:
	not.b32 	%r28, %r46;
	add.s32 	%r6, %r22, %r28;
	setp.le.u32 	%p2, %r1, %r46;
	@%p2 bra 	$L__BB0_16;
	add.s32 	%r29, %r46, %r2;
	mul.wide.u32 	%rd15, %r29, 8;
	add.s64 	%rd16, %rd1, %rd15;
	ld.global.f64 	%fd2, [%rd16];
	mul.lo.s32 	%r7, %r46, %r22;
	add.s32 	%r30, %r7, %r46;
	mul.wide.u32 	%rd17, %r30, 8;
	add.s64 	%rd18, %rd1, %rd17;
	ld.global.f64 	%fd3, [%rd18];
	div.rn.f64 	%fd1, %fd2, %fd3;
	mov.b64 	%rd19, 0;
	st.global.u64 	[%rd16], %rd19;
	add.s64 	%rd20, %rd2, %rd15;
	st.global.f64 	[%rd20], %fd1;
	add.s32 	%r50, %r46, 1;
	setp.ge.s32 	%p3, %r50, %r22;
	@%p3 bra 	$L__BB0_16;
	sub.s32 	%r31, %r3, %r46;
	setp.lt.u32 	%p4, %r31, 7;
	@%p4 bra 	$L__BB0_8;
	and.b32  	%r32, %r6, -8;
	neg.s32 	%r47, %r32;
	mad.lo.s32 	%r33, %r4, %r46, 1;
	mul.wide.u32 	%rd21, %r33, 8;
	add.s64 	%rd22, %rd1, 32;
	add.s64 	%rd55, %rd22, %rd21;
	add.s32 	%r34, %r2, %r46;
	add.s32 	%r35, %r34, 1;
	mul.wide.u32 	%rd23, %r35, 8;
	add.s64 	%rd54, %rd22, %rd23;
	mov.u32 	%r48, %r46;
$L__BB0_6:
	.pragma "nounroll";
	ld.global.f64 	%fd4, [%rd55+-32];
	mul.f64 	%fd5, %fd1, %fd4;
	ld.global.f64 	%fd6, [%rd54+-32];
	sub.f64 	%fd7, %fd6, %fd5;
	st.global.f64 	[%rd54+-32], %fd7;
	ld.global.f64 	%fd8, [%rd55+-24];
	mul.f64 	%fd9, %fd1, %fd8;
	ld.global.f64 	%fd10, [%rd54+-24];
	sub.f64 	%fd11, %fd10, %fd9;
	st.global.f64 	[%rd54+-24], %fd11;
	ld.global.f64 	%fd12, [%rd55+-16];
	mul.f64 	%fd13, %fd1, %fd12;
	ld.global.f64 	%fd14, [%rd54+-16];
	sub.f64 	%fd15, %fd14, %fd13;
	st.global.f64 	[%rd54+-16], %fd15;
	ld.global.f64 	%fd16, [%rd55+-8];
	mul.f64 	%fd17, %fd1, %fd16;
	ld.global.f64 	%fd18, [%rd54+-8];
	sub.f64 	%fd19, %fd18, %fd17;
	st.global.f64 	[%rd54+-8], %fd19;
	ld.global.f64 	%fd20, [%rd55];
	mul.f64 	%fd21, %fd1, %fd20;
	ld.global.f64 	%fd22, [%rd54];
	sub.f64 	%fd23, %fd22, %fd21;
	st.global.f64 	[%rd54], %fd23;
	ld.global.f64 	%fd24, [%rd55+8];
	mul.f64 	%fd25, %fd1, %fd24;
	ld.global.f64 	%fd26, [%rd54+8];
	sub.f64 	%fd27, %fd26, %fd25;
	st.global.f64 	[%rd54+8], %fd27;
	ld.global.f64 	%fd28, [%rd55+16];
	mul.f64 	%fd29, %fd1, %fd28;
	ld.global.f64 	%fd30, [%rd54+16];
	sub.f64 	%fd31, %fd30, %fd29;
	st.global.f64 	[%rd54+16], %fd31;
	ld.global.f64 	%fd32, [%rd55+24];
	mul.f64 	%fd33, %fd1, %fd32;
	ld.global.f64 	%fd34, [%rd54+24];
	sub.f64 	%fd35, %fd34, %fd33;
	st.global.f64 	[%rd54+24], %fd35;
	add.s32 	%r48, %r48, 8;
	add.s32 	%r47, %r47, 8;
	add.s64 	%rd55, %rd55, 64;
	add.s64 	%rd54, %rd54, 64;
	setp.ne.s32 	%p5, %r47, 0;
	@%p5 bra 	$L__BB0_6;
	add.s32 	%r50, %r48, 1;
$L__BB0_8:
	and.b32  	%r36, %r6, 7;
	setp.eq.s32 	%p6, %r36, 0;
	@%p6 bra 	$L__BB0_16;
	not.b16 	%rs10, %rs16;
	add.s16 	%rs11, %rs10, %rs1;
	cvt.u32.u16 	%r37, %rs11;
	and.b32  	%r16, %r37, 7;
	add.s32 	%r38, %r16, -1;
	setp.lt.u32 	%p7, %r38, 3;
	@%p7 bra 	$L__BB0_11;
	add.s32 	%r39, %r50, %r7;
	mul.wide.u32 	%rd24, %r39, 8;
	add.s64 	%rd25, %rd1, %rd24;
	ld.global.f64 	%fd36, [%rd25];
	mul.f64 	%fd37, %fd1, %fd36;
	add.s32 	%r40, %r50, %r2;
	mul.wide.u32 	%rd26, %r40, 8;
	add.s64 	%rd27, %rd1, %rd26;
	ld.global.f64 	%fd38, [%rd27];
	sub.f64 	%fd39, %fd38, %fd37;
	st.global.f64 	[%rd27], %fd39;
	cvt.u64.u32 	%rd28, %r7;
	cvt.u64.u32 	%rd29, %r50;
	add.s64 	%rd30, %rd29, %rd28;
	shl.b64 	%rd31, %rd30, 3;
	add.s64 	%rd32, %rd1, %rd31;
	ld.global.f64 	%fd40, [%rd32+8];
	mul.f64 	%fd41, %fd1, %fd40;
	cvt.u64.u32 	%rd33, %r2;
	add.s64 	%rd34, %rd29, %rd33;
	shl.b64 	%rd35, %rd34, 3;
	add.s64 	%rd36, %rd1, %rd35;
	ld.global.f64 	%fd42, [%rd36+8];
	sub.f64 	%fd43, %fd42, %fd41;
	st.global.f64 	[%rd36+8], %fd43;
	ld.global.f64 	%fd44, [%rd32+16];
	mul.f64 	%fd45, %fd1, %fd44;
	ld.global.f64 	%fd46, [%rd36+16];
	sub.f64 	%fd47, %fd46, %fd45;
	st.global.f64 	[%rd36+16], %fd47;
	ld.global.f64 	%fd48, [%rd32+24];
	mul.f64 	%fd49, %fd1, %fd48;
	ld.global.f64 	%fd50, [%rd36+24];
	sub.f64 	%fd51, %fd50, %fd49;
	st.global.f64 	[%rd36+24], %fd51;
	add.s32 	%r50, %r50, 4;
$L__BB0_11:
	and.b32  	%r41, %r16, 3;
	setp.eq.s32 	%p8, %r41, 0;
	@%p8 bra 	$L__BB0_16;
	xor.b16  	%rs12, %rs15, 3;
	add.s16 	%rs5, %rs12, %rs1;
	and.b16  	%rs13, %rs5, 3;
	setp.eq.s16 	%p9, %rs13, 1;
	@%p9 bra 	$L__BB0_14;
	add.s32 	%r42, %r50, %r7;
	mul.wide.u32 	%rd37, %r42, 8;
	add.s64 	%rd38, %rd1, %rd37;
	ld.global.f64 	%fd52, [%rd38];
	mul.f64 	%fd53, %fd1, %fd52;
	add.s32 	%r43, %r50, %r2;
	mul.wide.u32 	%rd39, %r43, 8;
	add.s64 	%rd40, %rd1, %rd39;
	ld.global.f64 	%fd54, [%rd40];
	sub.f64 	%fd55, %fd54, %fd53;
	st.global.f64 	[%rd40], %fd55;
	cvt.u64.u32 	%rd41, %r7;
	cvt.u64.u32 	%rd42, %r50;
	add.s64 	%rd43, %rd42, %rd41;
	shl.b64 	%rd44, %rd43, 3;
	add.s64 	%rd45, %rd1, %rd44;
	ld.global.f64 	%fd56, [%rd45+8];
	mul.f64 	%fd57, %fd1, %fd56;
	cvt.u64.u32 	%rd46, %r2;
	add.s64 	%rd47, %rd42, %rd46;
	shl.b64 	%rd48, %rd47, 3;
	add.s64 	%rd49, %rd1, %rd48;
	ld.global.f64 	%fd58, [%rd49+8];
	sub.f64 	%fd59, %fd58, %fd57;
	st.global.f64 	[%rd49+8], %fd59;
	add.s32 	%r50, %r50, 2;
$L__BB0_14:
	and.b16  	%rs14, %rs5, 1;
	setp.eq.b16 	%p10, %rs14, 1;
	not.pred 	%p11, %p10;
	@%p11 bra 	$L__BB0_16;
	add.s32 	%r44, %r50, %r7;
	mul.wide.u32 	%rd50, %r44, 8;
	add.s64 	%rd51, %rd1, %rd50;
	ld.global.f64 	%fd60, [%rd51];
	mul.f64 	%fd61, %fd1, %fd60;
	add.s32 	%r45, %r50, %r2;
	mul.wide.u32 	%rd52, %r45, 8;
	add.s64 	%rd53, %rd1, %rd52;
	ld.global.f64 	%fd62, [%rd53];
	sub.f64 	%fd63, %fd62, %fd61;
	st.global.f64 	[%rd53], %fd63;
$L__BB0_16:
	add.s32 	%r46, %r46, 1;
	setp.ne.s32 	%p12, %r46, %r22;
	add.s16 	%rs16, %rs16, 1;
	add.s16 	%rs15, %rs15, 1;
	@%p12 bra 	$L__BB0_2;
$L__BB0_17:
	ret;

}


// ===== COMPILED SASS (sm_100) =====

	.target	sm_100

	.elftype	@"ET_EXEC"


//--------------------- .note.nv.tkinfo           --------------------------
	.section	.note.nv.tkinfo,"",@"SHT_NOTE"
	.sectionflags	@"SHF_NOTE_NV_TKINFO"
	.tkinfo
        /*0018*/ 	.word	0x00000002
        /*0030*/ 	.string	""
        /*0030*/ 	.string	"ptxas"
        /*0030*/ 	.string	"Cuda compilation tools, release 13.0, V13.0.88"
        /*0030*/ 	.string	"Build cuda_13.0.r13.0/compiler.36424714_0"
        /*0030*/ 	.string	"-arch sm_100 -m 64 "



//--------------------- .note.nv.cuinfo           --------------------------
	.section	.note.nv.cuinfo,"",@"SHT_NOTE"
	.sectionflags	@"SHF_NOTE_NV_CUINFO"
        /*0018*/ 	.short	0x0002
        /*001a*/ 	.short	0x0064
        /*001c*/ 	.short	0x0082
	.zero		2


//--------------------- .nv.info                  --------------------------
	.section	.nv.info,"",@"SHT_CUDA_INFO"
	.align	4


	//----- nvinfo : EIATTR_REGCOUNT
	.align		4
        /*0000*/ 	.byte	0x04, 0x2f
        /*0002*/ 	.short	(.L_2 - .L_1)
	.align		4
.L_1:
        /*0004*/ 	.word	index@(_Z15luDecompositionPdS_S_i)
        /*0008*/ 	.word	0x00000025


	//----- nvinfo : EIATTR_FRAME_SIZE
	.align		4
.L_2:
        /*000c*/ 	.byte	0x04, 0x11
        /*000e*/ 	.short	(.L_4 - .L_3)
	.align		4
.L_3:
        /*0010*/ 	.word	index@($__internal_0_$__cuda_sm20_div_rn_f64_full)
        /*0014*/ 	.word	0x00000010


	//----- nvinfo : EIATTR_FRAME_SIZE
	.align		4
.L_4:
        /*0018*/ 	.byte	0x04, 0x11
        /*001a*/ 	.short	(.L_6 - .L_5)
	.align		4
.L_5:
        /*001c*/ 	.word	index@(_Z15luDecompositionPdS_S_i)
        /*0020*/ 	.word	0x00000010


	//----- nvinfo : EIATTR_MIN_STACK_SIZE
	.align		4
.L_6:
        /*0024*/ 	.byte	0x04, 0x12
        /*0026*/ 	.short	(.L_8 - .L_7)
	.align		4
.L_7:
        /*0028*/ 	.word	index@(_Z15luDecompositionPdS_S_i)
        /*002c*/ 	.word	0x00000010
.L_8:


//--------------------- .nv.compat                --------------------------
	.section	.nv.compat,"",@"SHT_CUDA_COMPAT_INFO"
	.align	4
        /*0000*/ 	.byte	0x02, 0x09, 0x00, 0x00, 0x02, 0x02, 0x01, 0x00, 0x02, 0x05, 0x05, 0x00, 0x03, 0x07, 0x01, 0x01
        /*0010*/ 	.byte	0x02, 0x03, 0x00, 0x00, 0x02, 0x06, 0x01, 0x00, 0x04, 0x0b, 0x08, 0x00, 0x01, 0x00, 0x00, 0x00
        /*0020*/ 	.byte	0x00, 0x00, 0x00, 0x00


//--------------------- .nv.info._Z15luDecompositionPdS_S_i --------------------------
	.section	.nv.info._Z15luDecompositionPdS_S_i,"",@"SHT_CUDA_INFO"
	.sectionflags	@""
	.align	4


	//----- nvinfo : EIATTR_CUDA_API_VERSION
	.align		4
        /*0000*/ 	.byte	0x04, 0x37
        /*0002*/ 	.short	(.L_10 - .L_9)
.L_9:
        /*0004*/ 	.word	0x00000082


	//----- nvinfo : EIATTR_KPARAM_INFO
	.align		4
.L_10:
        /*0008*/ 	.byte	0x04, 0x17
        /*000a*/ 	.short	(.L_12 - .L_11)
.L_11:
        /*000c*/ 	.word	0x00000000
        /*0010*/ 	.short	0x0003
        /*0012*/ 	.short	0x0018
        /*0014*/ 	.byte	0x00, 0xf0, 0x11, 0x00


	//----- nvinfo : EIATTR_KPARAM_INFO
	.align		4
.L_12:
        /*0018*/ 	.byte	0x04, 0x17
        /*001a*/ 	.short	(.L_14 - .L_13)
.L_13:
        /*001c*/ 	.word	0x00000000
        /*0020*/ 	.short	0x0002
        /*0022*/ 	.short	0x0010
        /*0024*/ 	.byte	0x00, 0xf5, 0x21, 0x00


	//----- nvinfo : EIATTR_KPARAM_INFO
	.align		4
.L_14:
        /*0028*/ 	.byte	0x04, 0x17
        /*002a*/ 	.short	(.L_16 - .L_15)
.L_15:
        /*002c*/ 	.word	0x00000000
        /*0030*/ 	.short	0x0001
        /*0032*/ 	.short	0x0008
        /*0034*/ 	.byte	0x00, 0xf5, 0x21, 0x00


	//----- nvinfo : EIATTR_KPARAM_INFO
	.align		4
.L_16:
        /*0038*/ 	.byte	0x04, 0x17
        /*003a*/ 	.short	(.L_18 - .L_17)
.L_17:
        /*003c*/ 	.word	0x00000000
        /*0040*/ 	.short	0x0000
        /*0042*/ 	.short	0x0000
        /*0044*/ 	.byte	0x00, 0xf5, 0x21, 0x00


	//----- nvinfo : EIATTR_SPARSE_MMA_MASK
	.align		4
.L_18:
        /*0048*/ 	.byte	0x03, 0x50
        /*004a*/ 	.short	0x0000


	//----- nvinfo : EIATTR_MAXREG_COUNT
	.align		4
        /*004c*/ 	.byte	0x03, 0x1b
        /*004e*/ 	.short	0x00ff


	//----- nvinfo : EIATTR_EXTERNS
	.align		4
        /*0050*/ 	.byte	0x04, 0x0f
        /*0052*/ 	.short	(.L_20 - .L_19)


	//   ....[0]....
	.align		4
.L_19:
        /*0054*/ 	.word	index@(vprintf)


	//----- nvinfo : EIATTR_MERCURY_ISA_VERSION
	.align		4
.L_20:
        /*0058*/ 	.byte	0x03, 0x5f
        /*005a*/ 	.short	0x0101


	//----- nvinfo : EIATTR_VRC_CTA_INIT_COUNT
	.align		4
        /*005c*/ 	.byte	0x02, 0x4a
	.zero		1
	.zero		1


	//----- nvinfo : EIATTR_SYSCALL_OFFSETS
	.align		4
        /*0060*/ 	.byte	0x04, 0x46
        /*0062*/ 	.short	(.L_22 - .L_21)


	//   ....[0]....
.L_21:
        /*0064*/ 	.word	0x00000110


	//----- nvinfo : EIATTR_EXIT_INSTR_OFFSETS
	.align		4
.L_22:
        /*0068*/ 	.byte	0x04, 0x1c
        /*006a*/ 	.short	(.L_24 - .L_23)


	//   ....[0]....
.L_23:
        /*006c*/ 	.word	0x00000140


	//   ....[1]....
        /*0070*/ 	.word	0x00001070


	//----- nvinfo : EIATTR_CRS_STACK_SIZE
	.align		4
.L_24:
        /*0074*/ 	.byte	0x04, 0x1e
        /*0076*/ 	.short	(.L_26 - .L_25)
.L_25:
        /*0078*/ 	.word	0x00000000


	//----- nvinfo : EIATTR_CBANK_PARAM_SIZE
	.align		4
.L_26:
        /*007c*/ 	.byte	0x03, 0x19
        /*007e*/ 	.short	0x001c


	//----- nvinfo : EIATTR_PARAM_CBANK
	.align		4
        /*0080*/ 	.byte	0x04, 0x0a
        /*0082*/ 	.short	(.L_28 - .L_27)
	.align		4
.L_27:
        /*0084*/ 	.word	index@(.nv.constant0._Z15luDecompositionPdS_S_i)
        /*0088*/ 	.short	0x0380
        /*008a*/ 	.short	0x001c


	//----- nvinfo : EIATTR_SW_WAR
	.align		4
.L_28:
        /*008c*/ 	.byte	0x04, 0x36
        /*008e*/ 	.short	(.L_30 - .L_29)
.L_29:
        /*0090*/ 	.word	0x00000008
.L_30:


//--------------------- .nv.callgraph             --------------------------
	.section	.nv.callgraph,"",@"SHT_CUDA_CALLGRAPH"
	.align	4
	.sectionentsize	8
	.align		4
        /*0000*/ 	.word	0x00000000
	.align		4
        /*0004*/ 	.word	0xffffffff
	.align		4
        /*0008*/ 	.word	index@(_Z15luDecompositionPdS_S_i)
	.align		4
        /*000c*/ 	.word	index@(vprintf)
	.align		4
        /*0010*/ 	.word	0x00000000
	.align		4
        /*0014*/ 	.word	0xfffffffe
	.align		4
        /*0018*/ 	.word	0x00000000
	.align		4
        /*001c*/ 	.word	0xfffffffd
	.align		4
        /*0020*/ 	.word	0x00000000
	.align		4
        /*0024*/ 	.word	0xfffffffc


//--------------------- .nv.constant4             --------------------------
	.section	.nv.constant4,"a",@progbits
	.align	8
	.align		8
.nv.constant4:
        /*0000*/ 	.dword	vprintf
	.align		8
        /*0008*/ 	.dword	$str


//--------------------- .text._Z15luDecompositionPdS_S_i --------------------------
	.section	.text._Z15luDecompositionPdS_S_i,"ax",@progbits
	.align	128
        .global         _Z15luDecompositionPdS_S_i
        .type           _Z15luDecompositionPdS_S_i,@function
        .size           _Z15luDecompositionPdS_S_i,(.L_x_20 - _Z15luDecompositionPdS_S_i)
        .other          _Z15luDecompositionPdS_S_i,@"STO_CUDA_ENTRY STV_DEFAULT"
_Z15luDecompositionPdS_S_i:
.text._Z15luDecompositionPdS_S_i:
[----:B------:R-:W0:Y:S01]  /*0000*/  LDC R1, c[0x0][0x37c] ;  /* 0x0000df00ff017b82 */ /* 0x000e220000000800 */
[----:B------:R-:W1:Y:S01]  /*0010*/  S2R R11, SR_TID.X ;  /* 0x00000000000b7919 */ /* 0x000e620000002100 */
[----:B0-----:R-:W-:Y:S01]  /*0020*/  VIADD R1, R1, 0xfffffff0 ;  /* 0xfffffff001017836 */ /* 0x001fe20000000000 */
[----:B------:R-:W-:Y:S01]  /*0030*/  MOV R0, 0x0 ;  /* 0x0000000000007802 */ /* 0x000fe20000000f00 */
[----:B------:R-:W0:Y:S01]  /*0040*/  LDCU UR4, c[0x0][0x2f8] ;  /* 0x00005f00ff0477ac */ /* 0x000e220008000800 */
[----:B------:R-:W1:Y:S03]  /*0050*/  S2R R10, SR_CTAID.X ;  /* 0x00000000000a7919 */ /* 0x000e660000002500 */
[----:B------:R2:W3:Y:S01]  /*0060*/  LDC.64 R8, c[0x4][R0] ;  /* 0x0100000000087b82 */ /* 0x0004e20000000a00 */
[----:B------:R-:W4:Y:S01]  /*0070*/  LDCU.64 UR6, c[0x4][0x8] ;  /* 0x01000100ff0677ac */ /* 0x000f220008000a00 */
[----:B------:R-:W5:Y:S01]  /*0080*/  LDCU UR5, c[0x0][0x2fc] ;  /* 0x00005f80ff0577ac */ /* 0x000f620008000800 */
[----:B0-----:R-:W-:Y:S01]  /*0090*/  IADD3 R6, P0, PT, R1, UR4, RZ ;  /* 0x0000000401067c10 */ /* 0x001fe2000ff1e0ff */
[----:B----4-:R-:W-:-:S02]  /*00a0*/  IMAD.U32 R4, RZ, RZ, UR6 ;  /* 0x00000006ff047e24 */ /* 0x010fc4000f8e00ff */
[----:B------:R-:W-:Y:S02]  /*00b0*/  IMAD.U32 R5, RZ, RZ, UR7 ;  /* 0x00000007ff057e24 */ /* 0x000fe4000f8e00ff */
[----:B-----5:R-:W-:Y:S02]  /*00c0*/  IMAD.X R7, RZ, RZ, UR5, P0 ;  /* 0x00000005ff077e24 */ /* 0x020fe400080e06ff */
[----:B-1----:R-:W-:Y:S01]  /*00d0*/  IMAD R2, R10, 0x64, R11 ;  /* 0x000000640a027824 */ /* 0x002fe200078e020b */
[----:B------:R2:W-:Y:S04]  /*00e0*/  STL.64 [R1], R10 ;  /* 0x0000000a01007387 */ /* 0x0005e80000100a00 */
[----:B------:R2:W-:Y:S02]  /*00f0*/  STL [R1+0x8], R2 ;  /* 0x0000080201007387 */ /* 0x0005e40000100800 */
[----:B------:R-:W-:-:S07]  /*0100*/  LEPC R20, `(.L_x_0) ;  /* 0x000000001014794e */ /* 0x000fce0000000000 */
[----:B--23--:R-:W-:Y:S05]  /*0110*/  CALL.ABS.NOINC R8 ;  /* 0x0000000008007343 */ /* 0x00cfea0003c00000 */
.L_x_0:
[----:B------:R-:W0:Y:S02]  /*0120*/  LDC R7, c[0x0][0x398] ;  /* 0x0000e600ff077b82 */ /* 0x000e240000000800 */
[----:B0-----:R-:W-:-:S13]  /*0130*/  ISETP.GE.AND P0, PT, R7, 0x1, PT ;  /* 0x000000010700780c */ /* 0x001fda0003f06270 */
[----:B------:R-:W-:Y:S05]  /*0140*/  @!P0 EXIT ;  /* 0x000000000000894d */ /* 0x000fea0003800000 */
[----:B------:R-:W0:Y:S01]  /*0150*/  LDC.U16 R3, c[0x0][0x398] ;  /* 0x0000e600ff037b82 */ /* 0x000e220000000400 */
[----:B------:R-:W-:Y:S01]  /*0160*/  IMAD R5, R2, R7, RZ ;  /* 0x0000000702057224 */ /* 0x000fe200078e02ff */
[----:B------:R-:W-:Y:S01]  /*0170*/  PRMT R8, RZ, 0x7610, R8 ;  /* 0x00007610ff087816 */ /* 0x000fe20000000008 */
[----:B------:R-:W-:Y:S01]  /*0180*/  VIADD R6, R7, 0x1 ;  /* 0x0000000107067836 */ /* 0x000fe20000000000 */
[----:B------:R-:W-:Y:S01]  /*0190*/  PRMT R9, RZ, 0x7610, R9 ;  /* 0x00007610ff097816 */ /* 0x000fe20000000009 */
[----:B------:R-:W-:-:S03]  /*01a0*/  IMAD.MOV.U32 R7, RZ, RZ, RZ ;  /* 0x000000ffff077224 */ /* 0x000fc600078e00ff */
[----:B------:R-:W1:Y:S04]  /*01b0*/  LDC.64 R10, c[0x0][0x358] ;  /* 0x0000d600ff0a7b82 */ /* 0x000e680000000a00 */
.L_x_13:
[----:B--2---:R-:W2:Y:S01]  /*01c0*/  LDCU UR4, c[0x0][0x398] ;  /* 0x00007300ff0477ac */ /* 0x004ea20008000800 */
[----:B------:R-:W-:Y:S01]  /*01d0*/  ISETP.GT.U32.AND P0, PT, R2, R7, PT ;  /* 0x000000070200720c */ /* 0x000fe20003f04070 */
[----:B------:R-:W-:Y:S01]  /*01e0*/  BSSY.RECONVERGENT B0, `(.L_x_1) ;  /* 0x00000e3000007945 */ /* 0x000fe20003800200 */
[----:B--2---:R-:W-:-:S11]  /*01f0*/  IMAD.U32 R0, RZ, RZ, UR4 ;  /* 0x00000004ff007e24 */ /* 0x004fd6000f8e00ff */
[----:B0--34-:R-:W-:Y:S05]  /*0200*/  @!P0 BRA `(.L_x_2) ;  /* 0x0000000c00808947 */ /* 0x019fea0003800000 */
[----:B------:R-:W2:Y:S01]  /*0210*/  LDC.64 R12, c[0x0][0x390] ;  /* 0x0000e400ff0c7b82 */ /* 0x000ea20000000a00 */
[----:B------:R-:W-:Y:S01]  /*0220*/  IMAD R28, R7, R0, RZ ;  /* 0x00000000071c7224 */ /* 0x000fe200078e02ff */
[----:B-1----:R-:W-:Y:S02]  /*0230*/  R2UR UR4, R10 ;  /* 0x000000000a0472ca */ /* 0x002fe400000e0000 */
[----:B------:R-:W-:Y:S01]  /*0240*/  R2UR UR5, R11 ;  /* 0x000000000b0572ca */ /* 0x000fe200000e0000 */
[----:B------:R-:W-:-:S04]  /*0250*/  IMAD.IADD R33, R28, 0x1, R7 ;  /* 0x000000011c217824 */ /* 0x000fc800078e0207 */
[----:B--2---:R-:W-:-:S08]  /*0260*/  IMAD.WIDE.U32 R32, R33, 0x8, R12 ;  /* 0x0000000821207825 */ /* 0x004fd000078e000c */
[----:B------:R-:W2:Y:S01]  /*0270*/  LDG.E.64 R32, desc[UR4][R32.64] ;  /* 0x0000000420207981 */ /* 0x000ea2000c1e1b00 */
[----:B------:R-:W-:-:S04]  /*0280*/  IMAD.IADD R29, R5, 0x1, R7 ;  /* 0x00000001051d7824 */ /* 0x000fc800078e0207 */
[----:B------:R-:W-:-:S05]  /*0290*/  IMAD.WIDE.U32 R12, R29, 0x8, R12 ;  /* 0x000000081d0c7825 */ /* 0x000fca00078e000c */
[----:B------:R-:W3:Y:S01]  /*02a0*/  LDG.E.64 R18, desc[UR4][R12.64] ;  /* 0x000000040c127981 */ /* 0x000ee2000c1e1b00 */
[----:B------:R-:W-:Y:S01]  /*02b0*/  IMAD.MOV.U32 R14, RZ, RZ, 0x1 ;  /* 0x00000001ff0e7424 */ /* 0x000fe200078e00ff */
[----:B------:R-:W-:Y:S01]  /*02c0*/  BSSY.RECONVERGENT B1, `(.L_x_3) ;  /* 0x0000014000017945 */ /* 0x000fe20003800200 */
[----:B--2---:R-:W1:Y:S01]  /*02d0*/  MUFU.RCP64H R15, R33 ;  /* 0x00000021000f7308 */ /* 0x004e620000001800 */
[----:B---3--:R-:W-:-:S03]  /*02e0*/  FSETP.GEU.AND P1, PT, |R19|, 6.5827683646048100446e-37, PT ;  /* 0x036000001300780b */ /* 0x008fc60003f2e200 */
[----:B-1----:R-:W-:-:S08]  /*02f0*/  DFMA R16, -R32, R14, 1 ;  /* 0x3ff000002010742b */ /* 0x002fd0000000010e */
[----:B------:R-:W-:-:S08]  /*0300*/  DFMA R16, R16, R16, R16 ;  /* 0x000000101010722b */ /* 0x000fd00000000010 */
[----:B------:R-:W-:-:S08]  /*0310*/  DFMA R16, R14, R16, R14 ;  /* 0x000000100e10722b */ /* 0x000fd0000000000e */
[----:B------:R-:W-:-:S08]  /*0320*/  DFMA R14, -R32, R16, 1 ;  /* 0x3ff00000200e742b */ /* 0x000fd00000000110 */
[----:B------:R-:W-:-:S08]  /*0330*/  DFMA R14, R16, R14, R16 ;  /* 0x0000000e100e722b */ /* 0x000fd00000000010 */
[----:B------:R-:W-:-:S08]  /*0340*/  DMUL R16, R18, R14 ;  /* 0x0000000e12107228 */ /* 0x000fd00000000000 */
[----:B------:R-:W-:-:S08]  /*0350*/  DFMA R20, -R32, R16, R18 ;  /* 0x000000102014722b */ /* 0x000fd00000000112 */
[----:B------:R-:W-:Y:S01]  /*0360*/  DFMA R14, R14, R20, R16 ;  /* 0x000000140e0e722b */ /* 0x000fe20000000010 */
[----:B------:R-:W-:-:S05]  /*0370*/  LOP3.LUT R17, RZ, R7, RZ, 0x33, !PT ;  /* 0x00000007ff117212 */ /* 0x000fca00078e33ff */
[----:B------:R-:W-:-:S04]  /*0380*/  IMAD.IADD R30, R17, 0x1, R0 ;  /* 0x00000001111e7824 */ /* 0x000fc800078e0200 */
[----:B------:R-:W-:-:S05]  /*0390*/  FFMA R4, RZ, R33, R15 ;  /* 0x00000021ff047223 */ /* 0x000fca000000000f */
[----:B------:R-:W-:-:S13]  /*03a0*/  FSETP.GT.AND P0, PT, |R4|, 1.469367938527859385e-39, PT ;  /* 0x001000000400780b */ /* 0x000fda0003f04200 */
[----:B------:R-:W-:Y:S05]  /*03b0*/  @P0 BRA P1, `(.L_x_4) ;  /* 0x0000000000100947 */ /* 0x000fea0000800000 */
[----:B------:R-:W-:-:S07]  /*03c0*/  MOV R4, 0x3e0 ;  /* 0x000003e000047802 */ /* 0x000fce0000000f00 */
[----:B0-----:R-:W-:Y:S05]  /*03d0*/  CALL.REL.NOINC `($__internal_0_$__cuda_sm20_div_rn_f64_full) ;  /* 0x0000000c00287944 */ /* 0x001fea0003c00000 */
[----:B------:R-:W-:Y:S02]  /*03e0*/  IMAD.MOV.U32 R14, RZ, RZ, R22 ;  /* 0x000000ffff0e7224 */ /* 0x000fe400078e0016 */
[----:B------:R-:W-:-:S07]  /*03f0*/  IMAD.MOV.U32 R15, RZ, RZ, R23 ;  /* 0x000000ffff0f7224 */ /* 0x000fce00078e0017 */
.L_x_4:
[----:B------:R-:W-:Y:S05]  /*0400*/  BSYNC.RECONVERGENT B1 ;  /* 0x0000000000017941 */ /* 0x000fea0003800200 */
.L_x_3:
[----:B------:R-:W1:Y:S01]  /*0410*/  LDCU UR4, c[0x0][0x398] ;  /* 0x00007300ff0477ac */ /* 0x000e620008000800 */
[----:B------:R-:W2:Y:S01]  /*0420*/  LDC.64 R16, c[0x0][0x388] ;  /* 0x0000e200ff107b82 */ /* 0x000ea20000000a00 */
[----:B------:R-:W-:Y:S01]  /*0430*/  VIADD R4, R7, 0x1 ;  /* 0x0000000107047836 */ /* 0x000fe20000000000 */
[C---:B------:R-:W-:Y:S02]  /*0440*/  R2UR UR6, R10.reuse ;  /* 0x000000000a0672ca */ /* 0x040fe400000e0000 */
[C---:B------:R-:W-:Y:S02]  /*0450*/  R2UR UR7, R11.reuse ;  /* 0x000000000b0772ca */ /* 0x040fe400000e0000 */
[----:B------:R-:W-:Y:S02]  /*0460*/  R2UR UR8, R10 ;  /* 0x000000000a0872ca */ /* 0x000fe400000e0000 */
[----:B------:R-:W-:Y:S01]  /*0470*/  R2UR UR9, R11 ;  /* 0x000000000b0972ca */ /* 0x000fe200000e0000 */
[----:B-1----:R-:W-:-:S08]  /*0480*/  IMAD.U32 R0, RZ, RZ, UR4 ;  /* 0x00000004ff007e24 */ /* 0x002fd0000f8e00ff */
[----:B------:R3:W-:Y:S01]  /*0490*/  STG.E.64 desc[UR6][R12.64], RZ ;  /* 0x000000ff0c007986 */ /* 0x0007e2000c101b06 */
[----:B------:R-:W-:Y:S01]  /*04a0*/  ISETP.GE.AND P0, PT, R4, R0, PT ;  /* 0x000000000400720c */ /* 0x000fe20003f06270 */
[----:B--2---:R-:W-:-:S05]  /*04b0*/  IMAD.WIDE.U32 R16, R29, 0x8, R16 ;  /* 0x000000081d107825 */ /* 0x004fca00078e0010 */
[----:B------:R3:W-:Y:S07]  /*04c0*/  STG.E.64 desc[UR8][R16.64], R14 ;  /* 0x0000000e10007986 */ /* 0x0007ee000c101b08 */
[----:B------:R-:W-:Y:S05]  /*04d0*/  @P0 BRA `(.L_x_2) ;  /* 0x0000000800cc0947 */ /* 0x000fea0003800000 */
[----:B---3--:R-:W-:Y:S01]  /*04e0*/  IADD3 R12, PT, PT, -R7, -0x2, R0 ;  /* 0xfffffffe070c7810 */ /* 0x008fe20007ffe100 */
[----:B------:R-:W-:Y:S03]  /*04f0*/  BSSY.RECONVERGENT B1, `(.L_x_5) ;  /* 0x0000044000017945 */ /* 0x000fe60003800200 */
[----:B------:R-:W-:-:S13]  /*0500*/  ISETP.GE.U32.AND P0, PT, R12, 0x7, PT ;  /* 0x000000070c00780c */ /* 0x000fda0003f06070 */
[----:B------:R-:W-:Y:S05]  /*0510*/  @!P0 BRA `(.L_x_6) ;  /* 0x0000000400048947 */ /* 0x000fea0003800000 */
[----:B------:R-:W1:Y:S01]  /*0520*/  LDCU.64 UR4, c[0x0][0x390] ;  /* 0x00007200ff0477ac */ /* 0x000e620008000a00 */
[----:B------:R-:W-:Y:S01]  /*0530*/  IMAD R17, R6, R7, 0x1 ;  /* 0x0000000106117424 */ /* 0x000fe200078e0207 */
[----:B------:R-:W-:Y:S01]  /*0540*/  LOP3.LUT R18, R30, 0xfffffff8, RZ, 0xc0, !PT ;  /* 0xfffffff81e127812 */ /* 0x000fe200078ec0ff */
[----:B------:R-:W-:Y:S01]  /*0550*/  VIADD R29, R29, 0x1 ;  /* 0x000000011d1d7836 */ /* 0x000fe20000000000 */
[----:B------:R-:W-:Y:S01]  /*0560*/  BSSY.RECONVERGENT B2, `(.L_x_7) ;  /* 0x000003b000027945 */ /* 0x000fe20003800200 */
[----:B------:R-:W-:Y:S02]  /*0570*/  IMAD.MOV.U32 R4, RZ, RZ, R7 ;  /* 0x000000ffff047224 */ /* 0x000fe400078e0007 */
[----:B------:R-:W-:Y:S01]  /*0580*/  IMAD.MOV R18, RZ, RZ, -R18 ;  /* 0x000000ffff127224 */ /* 0x000fe200078e0a12 */
[----:B-1----:R-:W-:-:S04]  /*0590*/  UIADD3 UR4, UP0, UPT, UR4, 0x20, URZ ;  /* 0x0000002004047890 */ /* 0x002fc8000ff1e0ff */
[----:B------:R-:W-:Y:S02]  /*05a0*/  UIADD3.X UR5, UPT, UPT, URZ, UR5, URZ, UP0, !UPT ;  /* 0x00000005ff057290 */ /* 0x000fe400087fe4ff */
[----:B------:R-:W-:-:S04]  /*05b0*/  IMAD.U32 R12, RZ, RZ, UR4 ;  /* 0x00000004ff0c7e24 */ /* 0x000fc8000f8e00ff */
[----:B------:R-:W-:Y:S02]  /*05c0*/  IMAD.U32 R13, RZ, RZ, UR5 ;  /* 0x00000005ff0d7e24 */ /* 0x000fe4000f8e00ff */
[----:B------:R-:W-:-:S04]  /*05d0*/  IMAD.WIDE.U32 R16, R17, 0x8, R12 ;  /* 0x0000000811107825 */ /* 0x000fc800078e000c */
[----:B------:R-:W-:-:S04]  /*05e0*/  IMAD.WIDE.U32 R12, R29, 0x8, R12 ;  /* 0x000000081d0c7825 */ /* 0x000fc800078e000c */
[----:B------:R-:W-:Y:S02]  /*05f0*/  IMAD.MOV.U32 R19, RZ, RZ, R12 ;  /* 0x000000ffff137224 */ /* 0x000fe400078e000c */
[----:B------:R-:W-:-:S07]  /*0600*/  IMAD.MOV.U32 R24, RZ, RZ, R13 ;  /* 0x000000ffff187224 */ /* 0x000fce00078e000d */
.L_x_8:
[C---:B------:R-:W-:Y:S01]  /*0610*/  R2UR UR4, R10.reuse ;  /* 0x000000000a0472ca */ /* 0x040fe200000e0000 */
[----:B----4-:R-:W-:Y:S01]  /*0620*/  IMAD.MOV.U32 R12, RZ, RZ, R19 ;  /* 0x000000ffff0c7224 */ /* 0x010fe200078e0013 */
[C---:B------:R-:W-:Y:S01]  /*0630*/  R2UR UR5, R11.reuse ;  /* 0x000000000b0572ca */ /* 0x040fe200000e0000 */
[----:B------:R-:W-:Y:S01]  /*0640*/  IMAD.MOV.U32 R13, RZ, RZ, R24 ;  /* 0x000000ffff0d7224 */ /* 0x000fe200078e0018 */
[----:B------:R-:W-:Y:S02]  /*0650*/  R2UR UR6, R10 ;  /* 0x000000000a0672ca */ /* 0x000fe400000e0000 */
[----:B------:R-:W-:-:S09]  /*0660*/  R2UR UR7, R11 ;  /* 0x000000000b0772ca */ /* 0x000fd200000e0000 */
[----:B------:R-:W2:Y:S04]  /*0670*/  LDG.E.64 R20, desc[UR4][R16.64+-0x20] ;  /* 0xffffe00410147981 */ /* 0x000ea8000c1e1b00 */
[----:B------:R-:W2:Y:S01]  /*0680*/  LDG.E.64 R22, desc[UR6][R12.64+-0x20] ;  /* 0xffffe0060c167981 */ /* 0x000ea2000c1e1b00 */
[----:B------:R-:W-:Y:S02]  /*0690*/  R2UR UR8, R10 ;  /* 0x000000000a0872ca */ /* 0x000fe400000e0000 */
[----:B------:R-:W-:Y:S01]  /*06a0*/  R2UR UR9, R11 ;  /* 0x000000000b0972ca */ /* 0x000fe200000e0000 */
[----:B--2---:R-:W-:-:S12]  /*06b0*/  DFMA R22, R20, -R14, R22 ;  /* 0x8000000e1416722b */ /* 0x004fd80000000016 */
[----:B------:R-:W2:Y:S04]  /*06c0*/  LDG.E.64 R20, desc[UR8][R12.64+-0x18] ;  /* 0xffffe8080c147981 */ /* 0x000ea8000c1e1b00 */
[----:B------:R1:W-:Y:S04]  /*06d0*/  STG.E.64 desc[UR4][R12.64+-0x20], R22 ;  /* 0xffffe0160c007986 */ /* 0x0003e8000c101b04 */
[----:B------:R-:W2:Y:S02]  /*06e0*/  LDG.E.64 R24, desc[UR6][R16.64+-0x18] ;  /* 0xffffe80610187981 */ /* 0x000ea4000c1e1b00 */
[----:B--2---:R-:W-:-:S02]  /*06f0*/  DFMA R24, R24, -R14, R20 ;  /* 0x8000000e1818722b */ /* 0x004fc40000000014 */
[----:B------:R-:W2:Y:S05]  /*0700*/  LDG.E.64 R20, desc[UR8][R12.64+-0x10] ;  /* 0xfffff0080c147981 */ /* 0x000eaa000c1e1b00 */
[----:B------:R3:W-:Y:S04]  /*0710*/  STG.E.64 desc[UR4][R12.64+-0x18], R24 ;  /* 0xffffe8180c007986 */ /* 0x0007e8000c101b04 */
[----:B------:R-:W2:Y:S02]  /*0720*/  LDG.E.64 R26, desc[UR6][R16.64+-0x10] ;  /* 0xfffff006101a7981 */ /* 0x000ea4000c1e1b00 */
[----:B--2---:R-:W-:-:S02]  /*0730*/  DFMA R26, R26, -R14, R20 ;  /* 0x8000000e1a1a722b */ /* 0x004fc40000000014 */
[----:B------:R-:W2:Y:S05]  /*0740*/  LDG.E.64 R20, desc[UR8][R12.64+-0x8] ;  /* 0xfffff8080c147981 */ /* 0x000eaa000c1e1b00 */
[----:B------:R4:W-:Y:S04]  /*0750*/  STG.E.64 desc[UR4][R12.64+-0x10], R26 ;  /* 0xfffff01a0c007986 */ /* 0x0009e8000c101b04 */
[----:B-1----:R-:W2:Y:S02]  /*0760*/  LDG.E.64 R22, desc[UR6][R16.64+-0x8] ;  /* 0xfffff80610167981 */ /* 0x002ea4000c1e1b00 */
[----:B--2---:R-:W-:-:S02]  /*0770*/  DFMA R22, R22, -R14, R20 ;  /* 0x8000000e1616722b */ /* 0x004fc40000000014 */
[----:B------:R-:W2:Y:S05]  /*0780*/  LDG.E.64 R20, desc[UR8][R12.64] ;  /* 0x000000080c147981 */ /* 0x000eaa000c1e1b00 */
[----:B------:R1:W-:Y:S04]  /*0790*/  STG.E.64 desc[UR4][R12.64+-0x8], R22 ;  /* 0xfffff8160c007986 */ /* 0x0003e8000c101b04 */
[----:B---3--:R-:W2:Y:S02]  /*07a0*/  LDG.E.64 R24, desc[UR6][R16.64] ;  /* 0x0000000610187981 */ /* 0x008ea4000c1e1b00 */
[----:B--2---:R-:W-:-:S02]  /*07b0*/  DFMA R24, R24, -R14, R20 ;  /* 0x8000000e1818722b */ /* 0x004fc40000000014 */
[----:B------:R-:W2:Y:S05]  /*07c0*/  LDG.E.64 R20, desc[UR8][R12.64+0x8] ;  /* 0x000008080c147981 */ /* 0x000eaa000c1e1b00 */
[----:B------:R3:W-:Y:S04]  /*07d0*/  STG.E.64 desc[UR4][R12.64], R24 ;  /* 0x000000180c007986 */ /* 0x0007e8000c101b04 */
[----:B----4-:R-:W2:Y:S02]  /*07e0*/  LDG.E.64 R26, desc[UR6][R16.64+0x8] ;  /* 0x00000806101a7981 */ /* 0x010ea4000c1e1b00 */
[----:B--2---:R-:W-:-:S02]  /*07f0*/  DFMA R26, R26, -R14, R20 ;  /* 0x8000000e1a1a722b */ /* 0x004fc40000000014 */
[----:B------:R-:W2:Y:S05]  /*0800*/  LDG.E.64 R20, desc[UR8][R12.64+0x10] ;  /* 0x000010080c147981 */ /* 0x000eaa000c1e1b00 */
[----:B------:R4:W-:Y:S04]  /*0810*/  STG.E.64 desc[UR4][R12.64+0x8], R26 ;  /* 0x0000081a0c007986 */ /* 0x0009e8000c101b04 */
[----:B-1----:R-:W2:Y:S01]  /*0820*/  LDG.E.64 R22, desc[UR6][R16.64+0x10] ;  /* 0x0000100610167981 */ /* 0x002ea2000c1e1b00 */
[----:B------:R-:W-:Y:S01]  /*0830*/  VIADD R18, R18, 0x8 ;  /* 0x0000000812127836 */ /* 0x000fe20000000000 */
[----:B--2---:R-:W-:-:S02]  /*0840*/  DFMA R22, R22, -R14, R20 ;  /* 0x8000000e1616722b */ /* 0x004fc40000000014 */
[----:B------:R-:W2:Y:S05]  /*0850*/  LDG.E.64 R20, desc[UR8][R12.64+0x18] ;  /* 0x000018080c147981 */ /* 0x000eaa000c1e1b00 */
[----:B------:R4:W-:Y:S04]  /*0860*/  STG.E.64 desc[UR4][R12.64+0x10], R22 ;  /* 0x000010160c007986 */ /* 0x0009e8000c101b04 */
[----:B---3--:R1:W2:Y:S01]  /*0870*/  LDG.E.64 R24, desc[UR6][R16.64+0x18] ;  /* 0x0000180610187981 */ /* 0x0082a2000c1e1b00 */
[----:B------:R-:W-:Y:S01]  /*0880*/  ISETP.NE.AND P0, PT, R18, RZ, PT ;  /* 0x000000ff1200720c */ /* 0x000fe20003f05270 */
[----:B------:R-:W-:Y:S01]  /*0890*/  VIADD R4, R4, 0x8 ;  /* 0x0000000804047836 */ /* 0x000fe20000000000 */
[----:B------:R-:W-:-:S02]  /*08a0*/  IADD3 R19, P2, PT, R12, 0x40, RZ ;  /* 0x000000400c137810 */ /* 0x000fc40007f5e0ff */
[----:B-1----:R-:W-:-:S05]  /*08b0*/  IADD3 R16, P1, PT, R16, 0x40, RZ ;  /* 0x0000004010107810 */ /* 0x002fca0007f3e0ff */
[----:B------:R-:W-:Y:S01]  /*08c0*/  IMAD.X R17, RZ, RZ, R17, P1 ;  /* 0x000000ffff117224 */ /* 0x000fe200008e0611 */
[----:B--2---:R-:W-:Y:S01]  /*08d0*/  DFMA R20, R24, -R14, R20 ;  /* 0x8000000e1814722b */ /* 0x004fe20000000014 */
[----:B------:R-:W-:-:S06]  /*08e0*/  IMAD.X R24, RZ, RZ, R13, P2 ;  /* 0x000000ffff187224 */ /* 0x000fcc00010e060d */
[----:B------:R4:W-:Y:S01]  /*08f0*/  STG.E.64 desc[UR4][R12.64+0x18], R20 ;  /* 0x000018140c007986 */ /* 0x0009e2000c101b04 */
[----:B------:R-:W-:Y:S05]  /*0900*/  @P0 BRA `(.L_x_8) ;  /* 0xfffffffc00400947 */ /* 0x000fea000383ffff */
[----:B------:R-:W-:Y:S05]  /*0910*/  BSYNC.RECONVERGENT B2 ;  /* 0x0000000000027941 */ /* 0x000fea0003800200 */
.L_x_7:
[----:B------:R-:W-:-:S07]  /*0920*/  VIADD R4, R4, 0x1 ;  /* 0x0000000104047836 */ /* 0x000fce0000000000 */
.L_x_6:
[----:B------:R-:W-:Y:S05]  /*0930*/  BSYNC.RECONVERGENT B1 ;  /* 0x0000000000017941 */ /* 0x000fea0003800200 */
.L_x_5:
[----:B------:R-:W-:-:S13]  /*0940*/  LOP3.LUT P0, RZ, R30, 0x7, RZ, 0xc0, !PT ;  /* 0x000000071eff7812 */ /* 0x000fda000780c0ff */
[----:B------:R-:W-:Y:S05]  /*0950*/  @!P0 BRA `(.L_x_2) ;  /* 0x0000000400ac8947 */ /* 0x000fea0003800000 */
[----:B----4-:R-:W-:Y:S01]  /*0960*/  LOP3.LUT R12, RZ, R9, RZ, 0x33, !PT ;  /* 0x00000009ff0c7212 */ /* 0x010fe200078e33ff */
[----:B------:R-:W-:Y:S04]  /*0970*/  BSSY.RECONVERGENT B1, `(.L_x_9) ;  /* 0x0000030000017945 */ /* 0x000fe80003800200 */
[----:B0-----:R-:W-:-:S05]  /*0980*/  IMAD.IADD R12, R3, 0x1, R12 ;  /* 0x00000001030c7824 */ /* 0x001fca00078e020c */
[----:B------:R-:W-:-:S04]  /*0990*/  LOP3.LUT R12, R12, 0x7, RZ, 0xc0, !PT ;  /* 0x000000070c0c7812 */ /* 0x000fc800078ec0ff */
[C---:B------:R-:W-:Y:S01]  /*09a0*/  LOP3.LUT P0, RZ, R12.reuse, 0x3, RZ, 0xc0, !PT ;  /* 0x000000030cff7812 */ /* 0x040fe2000780c0ff */
[----:B------:R-:W-:-:S05]  /*09b0*/  VIADD R13, R12, 0xffffffff ;  /* 0xffffffff0c0d7836 */ /* 0x000fca0000000000 */
[----:B------:R-:W-:-:S13]  /*09c0*/  ISETP.GE.U32.AND P1, PT, R13, 0x3, PT ;  /* 0x000000030d00780c */ /* 0x000fda0003f26070 */
[----:B------:R-:W-:Y:S05]  /*09d0*/  @!P1 BRA `(.L_x_10) ;  /* 0x0000000000a49947 */ /* 0x000fea0003800000 */
[----:B------:R-:W0:Y:S01]  /*09e0*/  LDC.64 R12, c[0x0][0x390] ;  /* 0x0000e400ff0c7b82 */ /* 0x000e220000000a00 */
[----:B------:R-:W-:Y:S01]  /*09f0*/  R2UR UR4, R10 ;  /* 0x000000000a0472ca */ /* 0x000fe200000e0000 */
[--C-:B------:R-:W-:Y:S01]  /*0a00*/  IMAD.IADD R17, R28, 0x1, R4.reuse ;  /* 0x000000011c117824 */ /* 0x100fe200078e0204 */
[----:B------:R-:W-:Y:S01]  /*0a10*/  R2UR UR5, R11 ;  /* 0x000000000b0572ca */ /* 0x000fe200000e0000 */
[----:B------:R-:W-:Y:S01]  /*0a20*/  IMAD.IADD R19, R5, 0x1, R4 ;  /* 0x0000000105137824 */ /* 0x000fe200078e0204 */
[----:B------:R-:W-:Y:S02]  /*0a30*/  R2UR UR6, R10 ;  /* 0x000000000a0672ca */ /* 0x000fe400000e0000 */
[----:B------:R-:W-:Y:S01]  /*0a40*/  R2UR UR7, R11 ;  /* 0x000000000b0772ca */ /* 0x000fe200000e0000 */
[----:B0-----:R-:W-:-:S04]  /*0a50*/  IMAD.WIDE.U32 R16, R17, 0x8, R12 ;  /* 0x0000000811107825 */ /* 0x001fc800078e000c */
[----:B------:R-:W-:-:S04]  /*0a60*/  IMAD.WIDE.U32 R12, R19, 0x8, R12 ;  /* 0x00000008130c7825 */ /* 0x000fc800078e000c */
[----:B------:R-:W2:Y:S01]  /*0a70*/  LDG.E.64 R16, desc[UR4][R16.64] ;  /* 0x0000000410107981 */ /* 0x000ea2000c1e1b00 */
[----:B------:R-:W0:Y:S03]  /*0a80*/  LDCU.64 UR4, c[0x0][0x390] ;  /* 0x00007200ff0477ac */ /* 0x000e260008000a00 */
[----:B------:R-:W2:Y:S01]  /*0a90*/  LDG.E.64 R20, desc[UR6][R12.64] ;  /* 0x000000060c147981 */ /* 0x000ea2000c1e1b00 */
[-C--:B------:R-:W-:Y:S02]  /*0aa0*/  IADD3 R19, P1, PT, R28, R4.reuse, RZ ;  /* 0x000000041c137210 */ /* 0x080fe40007f3e0ff */
[----:B------:R-:W-:Y:S02]  /*0ab0*/  IADD3 R22, P2, PT, R5, R4, RZ ;  /* 0x0000000405167210 */ /* 0x000fe40007f5e0ff */
[----:B------:R-:W-:Y:S01]  /*0ac0*/  R2UR UR8, R10 ;  /* 0x000000000a0872ca */ /* 0x000fe200000e0000 */
[----:B------:R-:W-:Y:S01]  /*0ad0*/  IMAD.X R24, RZ, RZ, RZ, P1 ;  /* 0x000000ffff187224 */ /* 0x000fe200008e06ff */
[----:B------:R-:W-:-:S02]  /*0ae0*/  R2UR UR9, R11 ;  /* 0x000000000b0972ca */ /* 0x000fc400000e0000 */
[----:B------:R-:W-:Y:S02]  /*0af0*/  R2UR UR10, R10 ;  /* 0x000000000a0a72ca */ /* 0x000fe400000e0000 */
[----:B------:R-:W-:Y:S02]  /*0b00*/  R2UR UR11, R11 ;  /* 0x000000000b0b72ca */ /* 0x000fe400000e0000 */
[----:B0-----:R-:W-:-:S04]  /*0b10*/  LEA R18, P1, R19, UR4, 0x3 ;  /* 0x0000000413127c11 */ /* 0x001fc8000f8218ff */
[----:B------:R-:W-:Y:S01]  /*0b20*/  LEA.HI.X R19, R19, UR5, R24, 0x3, P1 ;  /* 0x0000000513137c11 */ /* 0x000fe200088f1c18 */
[----:B--2---:R-:W-:Y:S01]  /*0b30*/  DFMA R20, R16, -R14, R20 ;  /* 0x8000000e1014722b */ /* 0x004fe20000000014 */
[----:B------:R-:W-:Y:S01]  /*0b40*/  IMAD.X R17, RZ, RZ, RZ, P2 ;  /* 0x000000ffff117224 */ /* 0x000fe200010e06ff */
[----:B------:R-:W-:-:S04]  /*0b50*/  LEA R16, P2, R22, UR4, 0x3 ;  /* 0x0000000416107c11 */ /* 0x000fc8000f8418ff */
[----:B------:R-:W-:Y:S01]  /*0b60*/  LEA.HI.X R17, R22, UR5, R17, 0x3, P2 ;  /* 0x0000000516117c11 */ /* 0x000fe200090f1c11 */
[----:B------:R0:W-:Y:S04]  /*0b70*/  STG.E.64 desc[UR6][R12.64], R20 ;  /* 0x000000140c007986 */ /* 0x0001e8000c101b06 */
[----:B------:R-:W2:Y:S04]  /*0b80*/  LDG.E.64 R22, desc[UR8][R18.64+0x8] ;  /* 0x0000080812167981 */ /* 0x000ea8000c1e1b00 */
[----:B------:R-:W2:Y:S01]  /*0b90*/  LDG.E.64 R24, desc[UR10][R16.64+0x8] ;  /* 0x0000080a10187981 */ /* 0x000ea2000c1e1b00 */
[----:B------:R-:W-:-:S02]  /*0ba0*/  R2UR UR4, R10 ;  /* 0x000000000a0472ca */ /* 0x000fc400000e0000 */
[----:B------:R-:W-:Y:S01]  /*0bb0*/  R2UR UR5, R11 ;  /* 0x000000000b0572ca */ /* 0x000fe200000e0000 */
[----:B------:R-:W3:Y:S04]  /*0bc0*/  LDG.E.64 R26, desc[UR8][R16.64+0x10] ;  /* 0x00001008101a7981 */ /* 0x000ee8000c1e1b00 */
[----:B0-----:R-:W4:Y:S01]  /*0bd0*/  LDG.E.64 R20, desc[UR8][R16.64+0x18] ;  /* 0x0000180810147981 */ /* 0x001f22000c1e1b00 */
[----:B--2---:R-:W-:-:S07]  /*0be0*/  DFMA R22, R22, -R14, R24 ;  /* 0x8000000e1616722b */ /* 0x004fce0000000018 */
[----:B------:R0:W-:Y:S04]  /*0bf0*/  STG.E.64 desc[UR4][R16.64+0x8], R22 ;  /* 0x0000081610007986 */ /* 0x0001e8000c101b04 */
[----:B------:R-:W3:Y:S02]  /*0c00*/  LDG.E.64 R24, desc[UR6][R18.64+0x10] ;  /* 0x0000100612187981 */ /* 0x000ee4000c1e1b00 */
[----:B---3--:R-:W-:-:S07]  /*0c10*/  DFMA R24, R24, -R14, R26 ;  /* 0x8000000e1818722b */ /* 0x008fce000000001a */
[----:B------:R0:W-:Y:S04]  /*0c20*/  STG.E.64 desc[UR4][R16.64+0x10], R24 ;  /* 0x0000101810007986 */ /* 0x0001e8000c101b04 */
[----:B------:R-:W4:Y:S01]  /*0c30*/  LDG.E.64 R12, desc[UR6][R18.64+0x18] ;  /* 0x00001806120c7981 */ /* 0x000f22000c1e1b00 */
[----:B------:R-:W-:Y:S01]  /*0c40*/  VIADD R4, R4, 0x4 ;  /* 0x0000000404047836 */ /* 0x000fe20000000000 */
[----:B----4-:R-:W-:-:S07]  /*0c50*/  DFMA R12, R12, -R14, R20 ;  /* 0x8000000e0c0c722b */ /* 0x010fce0000000014 */
[----:B------:R0:W-:Y:S04]  /*0c60*/  STG.E.64 desc[UR4][R16.64+0x18], R12 ;  /* 0x0000180c10007986 */ /* 0x0001e8000c101b04 */
.L_x_10:
[----:B------:R-:W-:Y:S05]  /*0c70*/  BSYNC.RECONVERGENT B1 ;  /* 0x0000000000017941 */ /* 0x000fea0003800200 */
.L_x_9:
[----:B------:R-:W-:Y:S05]  /*0c80*/  @!P0 BRA `(.L_x_2) ;  /* 0x0000000000e08947 */ /* 0x000fea0003800000 */
[----:B0-----:R-:W-:Y:S01]  /*0c90*/  LOP3.LUT R12, R8, 0x3, RZ, 0x3c, !PT ;  /* 0x00000003080c7812 */ /* 0x001fe200078e3cff */
[----:B------:R-:W-:Y:S04]  /*0ca0*/  BSSY.RECONVERGENT B1, `(.L_x_11) ;  /* 0x0000028000017945 */ /* 0x000fe80003800200 */
[----:B------:R-:W-:-:S05]  /*0cb0*/  IMAD.IADD R12, R3, 0x1, R12 ;  /* 0x00000001030c7824 */ /* 0x000fca00078e020c */
[C---:B------:R-:W-:Y:S02]  /*0cc0*/  LOP3.LUT R13, R12.reuse, 0x3, RZ, 0xc0, !PT ;  /* 0x000000030c0d7812 */ /* 0x040fe400078ec0ff */
[----:B------:R-:W-:Y:S02]  /*0cd0*/  LOP3.LUT R12, R12, 0x1, RZ, 0xc0, !PT ;  /* 0x000000010c0c7812 */ /* 0x000fe400078ec0ff */
[----:B------:R-:W-:Y:S02]  /*0ce0*/  ISETP.NE.AND P1, PT, R13, 0x1, PT ;  /* 0x000000010d00780c */ /* 0x000fe40003f25270 */
[----:B------:R-:W-:-:S11]  /*0cf0*/  ISETP.NE.U32.AND P0, PT, R12, 0x1, PT ;  /* 0x000000010c00780c */ /* 0x000fd60003f05070 */
        /* <DEDUP_REMOVED lines=10> */
[----:B------:R0:W2:Y:S01]  /*0da0*/  LDG.E.64 R18, desc[UR4][R22.64] ;  /* 0x0000000416127981 */ /* 0x0000a2000c1e1b00 */
[----:B------:R-:W1:Y:S03]  /*0db0*/  LDCU.64 UR4, c[0x0][0x390] ;  /* 0x00007200ff0477ac */ /* 0x000e660008000a00 */
[----:B------:R-:W2:Y:S01]  /*0dc0*/  LDG.E.64 R12, desc[UR6][R16.64] ;  /* 0x00000006100c7981 */ /* 0x000ea2000c1e1b00 */
[----:B------:R-:W-:Y:S02]  /*0dd0*/  IADD3 R25, P2, PT, R5, R4, RZ ;  /* 0x0000000405197210 */ /* 0x000fe40007f5e0ff */
[C---:B------:R-:W-:Y:S02]  /*0de0*/  R2UR UR8, R10.reuse ;  /* 0x000000000a0872ca */ /* 0x040fe400000e0000 */
[----:B------:R-:W-:Y:S01]  /*0df0*/  R2UR UR9, R11 ;  /* 0x000000000b0972ca */ /* 0x000fe200000e0000 */
[----:B0-----:R-:W-:Y:S01]  /*0e00*/  IMAD.X R22, RZ, RZ, RZ, P2 ;  /* 0x000000ffff167224 */ /* 0x001fe200010e06ff */
[----:B------:R-:W-:-:S02]  /*0e10*/  R2UR UR10, R10 ;  /* 0x000000000a0a72ca */ /* 0x000fc400000e0000 */
[----:B------:R-:W-:Y:S01]  /*0e20*/  R2UR UR11, R11 ;  /* 0x000000000b0b72ca */ /* 0x000fe200000e0000 */
[----:B--2---:R-:W-:Y:S01]  /*0e30*/  DFMA R18, R18, -R14, R12 ;  /* 0x8000000e1212722b */ /* 0x004fe2000000000c */
[----:B------:R-:W-:Y:S02]  /*0e40*/  IADD3 R13, P1, PT, R28, R4, RZ ;  /* 0x000000041c0d7210 */ /* 0x000fe40007f3e0ff */
[----:B-1----:R-:W-:-:S03]  /*0e50*/  LEA R12, P2, R25, UR4, 0x3 ;  /* 0x00000004190c7c11 */ /* 0x002fc6000f8418ff */
[----:B------:R-:W-:Y:S01]  /*0e60*/  IMAD.X R24, RZ, RZ, RZ, P1 ;  /* 0x000000ffff187224 */ /* 0x000fe200008e06ff */
[C---:B------:R-:W-:Y:S01]  /*0e70*/  LEA R20, P1, R13.reuse, UR4, 0x3 ;  /* 0x000000040d147c11 */ /* 0x040fe2000f8218ff */
[----:B------:R0:W-:Y:S03]  /*0e80*/  STG.E.64 desc[UR6][R16.64], R18 ;  /* 0x0000001210007986 */ /* 0x0001e6000c101b06 */
[----:B------:R-:W-:Y:S02]  /*0e90*/  LEA.HI.X R21, R13, UR5, R24, 0x3, P1 ;  /* 0x000000050d157c11 */ /* 0x000fe400088f1c18 */
[----:B------:R-:W-:-:S04]  /*0ea0*/  LEA.HI.X R13, R25, UR5, R22, 0x3, P2 ;  /* 0x00000005190d7c11 */ /* 0x000fc800090f1c16 */
[----:B------:R-:W2:Y:S04]  /*0eb0*/  LDG.E.64 R20, desc[UR8][R20.64+0x8] ;  /* 0x0000080814147981 */ /* 0x000ea8000c1e1b00 */
[----:B------:R-:W2:Y:S01]  /*0ec0*/  LDG.E.64 R22, desc[UR10][R12.64+0x8] ;  /* 0x0000080a0c167981 */ /* 0x000ea2000c1e1b00 */
[----:B------:R-:W-:Y:S01]  /*0ed0*/  R2UR UR4, R10 ;  /* 0x000000000a0472ca */ /* 0x000fe200000e0000 */
[----:B------:R-:W-:Y:S01]  /*0ee0*/  VIADD R4, R4, 0x2 ;  /* 0x0000000204047836 */ /* 0x000fe20000000000 */
[----:B------:R-:W-:Y:S01]  /*0ef0*/  R2UR UR5, R11 ;  /* 0x000000000b0572ca */ /* 0x000fe200000e0000 */
[----:B--2---:R-:W-:-:S12]  /*0f00*/  DFMA R22, R20, -R14, R22 ;  /* 0x8000000e1416722b */ /* 0x004fd80000000016 */
[----:B------:R0:W-:Y:S02]  /*0f10*/  STG.E.64 desc[UR4][R12.64+0x8], R22 ;  /* 0x000008160c007986 */ /* 0x0001e4000c101b04 */
.L_x_12:
[----:B------:R-:W-:Y:S05]  /*0f20*/  BSYNC.RECONVERGENT B1 ;  /* 0x0000000000017941 */ /* 0x000fea0003800200 */
.L_x_11:
[----:B------:R-:W-:Y:S05]  /*0f30*/  @P0 BRA `(.L_x_2) ;  /* 0x0000000000340947 */ /* 0x000fea0003800000 */
[----:B0-----:R-:W0:Y:S01]  /*0f40*/  LDC.64 R16, c[0x0][0x390] ;  /* 0x0000e400ff107b82 */ /* 0x001e220000000a00 */
        /* <DEDUP_REMOVED lines=8> */
[----:B------:R-:W2:Y:S04]  /*0fd0*/  LDG.E.64 R12, desc[UR4][R12.64] ;  /* 0x000000040c0c7981 */ /* 0x000ea8000c1e1b00 */
[----:B------:R-:W2:Y:S02]  /*0fe0*/  LDG.E.64 R18, desc[UR6][R16.64] ;  /* 0x0000000610127981 */ /* 0x000ea4000c1e1b00 */
[----:B--2---:R-:W-:-:S07]  /*0ff0*/  DFMA R18, R12, -R14, R18 ;  /* 0x8000000e0c12722b */ /* 0x004fce0000000012 */
[----:B------:R2:W-:Y:S04]  /*1000*/  STG.E.64 desc[UR4][R16.64], R18 ;  /* 0x0000001210007986 */ /* 0x0005e8000c101b04 */
.L_x_2:
[----:B------:R-:W-:Y:S05]  /*1010*/  BSYNC.RECONVERGENT B0 ;  /* 0x0000000000007941 */ /* 0x000fea0003800200 */
.L_x_1:
[----:B------:R-:W-:Y:S02]  /*1020*/  VIADD R7, R7, 0x1 ;  /* 0x0000000107077836 */ /* 0x000fe40000000000 */
[----:B------:R-:W-:Y:S02]  /*1030*/  VIADD R9, R9, 0x1 ;  /* 0x0000000109097836 */ /* 0x000fe40000000000 */
[----:B------:R-:W-:Y:S01]  /*1040*/  VIADD R8, R8, 0x1 ;  /* 0x0000000108087836 */ /* 0x000fe20000000000 */
[----:B------:R-:W-:-:S13]  /*1050*/  ISETP.NE.AND P0, PT, R7, R0, PT ;  /* 0x000000000700720c */ /* 0x000fda0003f05270 */
[----:B------:R-:W-:Y:S05]  /*1060*/  @P0 BRA `(.L_x_13) ;  /* 0xfffffff000540947 */ /* 0x000fea000383ffff */
[----:B------:R-:W-:Y:S05]  /*1070*/  EXIT ;  /* 0x000000000000794d */ /* 0x000fea0003800000 */
        .weak           $__internal_0_$__cuda_sm20_div_rn_f64_full
        .type           $__internal_0_$__cuda_sm20_div_rn_f64_full,@function
        .size           $__internal_0_$__cuda_sm20_div_rn_f64_full,(.L_x_20 - $__internal_0_$__cuda_sm20_div_rn_f64_full)
$__internal_0_$__cuda_sm20_div_rn_f64_full:
[C---:B------:R-:W-:Y:S01]  /*1080*/  FSETP.GEU.AND P0, PT, |R33|.reuse, 1.469367938527859385e-39, PT ;  /* 0x001000002100780b */ /* 0x040fe20003f0e200 */
[--C-:B------:R-:W-:Y:S01]  /*1090*/  IMAD.MOV.U32 R16, RZ, RZ, R32.reuse ;  /* 0x000000ffff107224 */ /* 0x100fe200078e0020 */
[----:B------:R-:W-:Y:S01]  /*10a0*/  LOP3.LUT R14, R33, 0x800fffff, RZ, 0xc0, !PT ;  /* 0x800fffff210e7812 */ /* 0x000fe200078ec0ff */
[----:B------:R-:W-:Y:S01]  /*10b0*/  IMAD.MOV.U32 R17, RZ, RZ, R33 ;  /* 0x000000ffff117224 */ /* 0x000fe200078e0021 */
[C---:B------:R-:W-:Y:S01]  /*10c0*/  FSETP.GEU.AND P2, PT, |R19|.reuse, 1.469367938527859385e-39, PT ;  /* 0x001000001300780b */ /* 0x040fe20003f4e200 */
[----:B------:R-:W-:Y:S01]  /*10d0*/  IMAD.MOV.U32 R20, RZ, RZ, 0x1 ;  /* 0x00000001ff147424 */ /* 0x000fe200078e00ff */
[----:B------:R-:W-:Y:S01]  /*10e0*/  LOP3.LUT R15, R14, 0x3ff00000, RZ, 0xfc, !PT ;  /* 0x3ff000000e0f7812 */ /* 0x000fe200078efcff */
[----:B------:R-:W-:Y:S01]  /*10f0*/  IMAD.MOV.U32 R14, RZ, RZ, R32 ;  /* 0x000000ffff0e7224 */ /* 0x000fe200078e0020 */
[----:B------:R-:W-:Y:S01]  /*1100*/  LOP3.LUT R31, R19, 0x7ff00000, RZ, 0xc0, !PT ;  /* 0x7ff00000131f7812 */ /* 0x000fe200078ec0ff */
[----:B------:R-:W-:Y:S01]  /*1110*/  BSSY.RECONVERGENT B2, `(.L_x_14) ;  /* 0x0000050000027945 */ /* 0x000fe20003800200 */
[----:B------:R-:W-:-:S03]  /*1120*/  LOP3.LUT R32, R33, 0x7ff00000, RZ, 0xc0, !PT ;  /* 0x7ff0000021207812 */ /* 0x000fc600078ec0ff */
[----:B------:R-:W-:Y:S01]  /*1130*/  @!P0 DMUL R14, R16, 8.98846567431157953865e+307 ;  /* 0x7fe00000100e8828 */ /* 0x000fe20000000000 */
[----:B------:R-:W-:Y:S01]  /*1140*/  ISETP.GE.U32.AND P1, PT, R31, R32, PT ;  /* 0x000000201f00720c */ /* 0x000fe20003f26070 */
[----:B------:R-:W-:Y:S02]  /*1150*/  IMAD.MOV.U32 R33, RZ, RZ, R31 ;  /* 0x000000ffff217224 */ /* 0x000fe400078e001f */
[----:B------:R-:W-:Y:S01]  /*1160*/  @!P2 LOP3.LUT R0, R17, 0x7ff00000, RZ, 0xc0, !PT ;  /* 0x7ff000001100a812 */ /* 0x000fe200078ec0ff */
[----:B------:R-:W-:Y:S01]  /*1170*/  @!P2 IMAD.MOV.U32 R24, RZ, RZ, RZ ;  /* 0x000000ffff18a224 */ /* 0x000fe200078e00ff */
[----:B------:R-:W0:Y:S02]  /*1180*/  MUFU.RCP64H R21, R15 ;  /* 0x0000000f00157308 */ /* 0x000e240000001800 */
[----:B------:R-:W-:Y:S01]  /*1190*/  @!P2 ISETP.GE.U32.AND P3, PT, R31, R0, PT ;  /* 0x000000001f00a20c */ /* 0x000fe20003f66070 */
[----:B------:R-:W-:Y:S01]  /*11a0*/  IMAD.MOV.U32 R0, RZ, RZ, 0x1ca00000 ;  /* 0x1ca00000ff007424 */ /* 0x000fe200078e00ff */
[----:B------:R-:W-:-:S04]  /*11b0*/  @!P0 LOP3.LUT R32, R15, 0x7ff00000, RZ, 0xc0, !PT ;  /* 0x7ff000000f208812 */ /* 0x000fc800078ec0ff */
[----:B------:R-:W-:Y:S01]  /*11c0*/  @!P2 SEL R25, R0, 0x63400000, !P3 ;  /* 0x634000000019a807 */ /* 0x000fe20005800000 */
[----:B------:R-:W-:-:S03]  /*11d0*/  VIADD R34, R32, 0xffffffff ;  /* 0xffffffff20227836 */ /* 0x000fc60000000000 */
[----:B------:R-:W-:-:S04]  /*11e0*/  @!P2 LOP3.LUT R25, R25, 0x80000000, R19, 0xf8, !PT ;  /* 0x800000001919a812 */ /* 0x000fc800078ef813 */
[----:B------:R-:W-:Y:S01]  /*11f0*/  @!P2 LOP3.LUT R25, R25, 0x100000, RZ, 0xfc, !PT ;  /* 0x001000001919a812 */ /* 0x000fe200078efcff */
[----:B0-----:R-:W-:-:S08]  /*1200*/  DFMA R22, R20, -R14, 1 ;  /* 0x3ff000001416742b */ /* 0x001fd0000000080e */
[----:B------:R-:W-:-:S08]  /*1210*/  DFMA R22, R22, R22, R22 ;  /* 0x000000161616722b */ /* 0x000fd00000000016 */
[----:B------:R-:W-:Y:S01]  /*1220*/  DFMA R22, R20, R22, R20 ;  /* 0x000000161416722b */ /* 0x000fe20000000014 */
[----:B------:R-:W-:Y:S01]  /*1230*/  SEL R21, R0, 0x63400000, !P1 ;  /* 0x6340000000157807 */ /* 0x000fe20004800000 */
[----:B------:R-:W-:-:S03]  /*1240*/  IMAD.MOV.U32 R20, RZ, RZ, R18 ;  /* 0x000000ffff147224 */ /* 0x000fc600078e0012 */
[----:B------:R-:W-:-:S03]  /*1250*/  LOP3.LUT R21, R21, 0x800fffff, R19, 0xf8, !PT ;  /* 0x800fffff15157812 */ /* 0x000fc600078ef813 */
[----:B------:R-:W-:-:S03]  /*1260*/  DFMA R26, R22, -R14, 1 ;  /* 0x3ff00000161a742b */ /* 0x000fc6000000080e */
[----:B------:R-:W-:-:S05]  /*1270*/  @!P2 DFMA R20, R20, 2, -R24 ;  /* 0x400000001414a82b */ /* 0x000fca0000000818 */
[----:B------:R-:W-:-:S05]  /*1280*/  DFMA R26, R22, R26, R22 ;  /* 0x0000001a161a722b */ /* 0x000fca0000000016 */
[----:B------:R-:W-:-:S03]  /*1290*/  @!P2 LOP3.LUT R33, R21, 0x7ff00000, RZ, 0xc0, !PT ;  /* 0x7ff000001521a812 */ /* 0x000fc600078ec0ff */
[----:B------:R-:W-:Y:S02]  /*12a0*/  DMUL R22, R26, R20 ;  /* 0x000000141a167228 */ /* 0x000fe40000000000 */
[----:B------:R-:W-:-:S05]  /*12b0*/  VIADD R24, R33, 0xffffffff ;  /* 0xffffffff21187836 */ /* 0x000fca0000000000 */
[----:B------:R-:W-:Y:S01]  /*12c0*/  ISETP.GT.U32.AND P0, PT, R24, 0x7feffffe, PT ;  /* 0x7feffffe1800780c */ /* 0x000fe20003f04070 */
[----:B------:R-:W-:-:S03]  /*12d0*/  DFMA R24, R22, -R14, R20 ;  /* 0x8000000e1618722b */ /* 0x000fc60000000014 */
[----:B------:R-:W-:-:S05]  /*12e0*/  ISETP.GT.U32.OR P0, PT, R34, 0x7feffffe, P0 ;  /* 0x7feffffe2200780c */ /* 0x000fca0000704470 */
[----:B------:R-:W-:-:S08]  /*12f0*/  DFMA R24, R26, R24, R22 ;  /* 0x000000181a18722b */ /* 0x000fd00000000016 */
[----:B------:R-:W-:Y:S05]  /*1300*/  @P0 BRA `(.L_x_15) ;  /* 0x00000000006c0947 */ /* 0x000fea0003800000 */
[----:B------:R-:W-:-:S04]  /*1310*/  LOP3.LUT R22, R17, 0x7ff00000, RZ, 0xc0, !PT ;  /* 0x7ff0000011167812 */ /* 0x000fc800078ec0ff */
[CC--:B------:R-:W-:Y:S02]  /*1320*/  VIADDMNMX R18, R31.reuse, -R22.reuse, 0xb9600000, !PT ;  /* 0xb96000001f127446 */ /* 0x0c0fe40007800916 */
[----:B------:R-:W-:Y:S02]  /*1330*/  ISETP.GE.U32.AND P0, PT, R31, R22, PT ;  /* 0x000000161f00720c */ /* 0x000fe40003f06070 */
[----:B------:R-:W-:Y:S02]  /*1340*/  VIMNMX R18, PT, PT, R18, 0x46a00000, PT ;  /* 0x46a0000012127848 */ /* 0x000fe40003fe0100 */
[----:B------:R-:W-:-:S05]  /*1350*/  SEL R19, R0, 0x63400000, !P0 ;  /* 0x6340000000137807 */ /* 0x000fca0004000000 */
[----:B------:R-:W-:Y:S02]  /*1360*/  IMAD.IADD R0, R18, 0x1, -R19 ;  /* 0x0000000112007824 */ /* 0x000fe400078e0a13 */
[----:B------:R-:W-:Y:S02]  /*1370*/  IMAD.MOV.U32 R18, RZ, RZ, RZ ;  /* 0x000000ffff127224 */ /* 0x000fe400078e00ff */
[----:B------:R-:W-:-:S06]  /*1380*/  VIADD R19, R0, 0x7fe00000 ;  /* 0x7fe0000000137836 */ /* 0x000fcc0000000000 */
[----:B------:R-:W-:-:S10]  /*1390*/  DMUL R22, R24, R18 ;  /* 0x0000001218167228 */ /* 0x000fd40000000000 */
[----:B------:R-:W-:-:S13]  /*13a0*/  FSETP.GTU.AND P0, PT, |R23|, 1.469367938527859385e-39, PT ;  /* 0x001000001700780b */ /* 0x000fda0003f0c200 */
[----:B------:R-:W-:Y:S05]  /*13b0*/  @P0 BRA `(.L_x_16) ;  /* 0x0000000000940947 */ /* 0x000fea0003800000 */
[----:B------:R-:W-:Y:S01]  /*13c0*/  DFMA R14, R24, -R14, R20 ;  /* 0x8000000e180e722b */ /* 0x000fe20000000014 */
[----:B------:R-:W-:-:S09]  /*13d0*/  IMAD.MOV.U32 R18, RZ, RZ, RZ ;  /* 0x000000ffff127224 */ /* 0x000fd200078e00ff */
[C---:B------:R-:W-:Y:S02]  /*13e0*/  FSETP.NEU.AND P0, PT, R15.reuse, RZ, PT ;  /* 0x000000ff0f00720b */ /* 0x040fe40003f0d000 */
[----:B------:R-:W-:-:S04]  /*13f0*/  LOP3.LUT R17, R15, 0x80000000, R17, 0x48, !PT ;  /* 0x800000000f117812 */ /* 0x000fc800078e4811 */
[----:B------:R-:W-:-:S07]  /*1400*/  LOP3.LUT R19, R17, R19, RZ, 0xfc, !PT ;  /* 0x0000001311137212 */ /* 0x000fce00078efcff */
[----:B------:R-:W-:Y:S05]  /*1410*/  @!P0 BRA `(.L_x_16) ;  /* 0x00000000007c8947 */ /* 0x000fea0003800000 */
[----:B------:R-:W-:Y:S01]  /*1420*/  IMAD.MOV R15, RZ, RZ, -R0 ;  /* 0x000000ffff0f7224 */ /* 0x000fe200078e0a00 */
[----:B------:R-:W-:Y:S01]  /*1430*/  DMUL.RP R18, R24, R18 ;  /* 0x0000001218127228 */ /* 0x000fe20000008000 */
[----:B------:R-:W-:-:S06]  /*1440*/  IMAD.MOV.U32 R14, RZ, RZ, RZ ;  /* 0x000000ffff0e7224 */ /* 0x000fcc00078e00ff */
[----:B------:R-:W-:-:S03]  /*1450*/  DFMA R14, R22, -R14, R24 ;  /* 0x8000000e160e722b */ /* 0x000fc60000000018 */
[----:B------:R-:W-:-:S03]  /*1460*/  LOP3.LUT R17, R19, R17, RZ, 0x3c, !PT ;  /* 0x0000001113117212 */ /* 0x000fc600078e3cff */
[----:B------:R-:W-:-:S04]  /*1470*/  IADD3 R14, PT, PT, -R0, -0x43300000, RZ ;  /* 0xbcd00000000e7810 */ /* 0x000fc80007ffe1ff */
[----:B------:R-:W-:-:S04]  /*1480*/  FSETP.NEU.AND P0, PT, |R15|, R14, PT ;  /* 0x0000000e0f00720b */ /* 0x000fc80003f0d200 */
[----:B------:R-:W-:Y:S02]  /*1490*/  FSEL R22, R18, R22, !P0 ;  /* 0x0000001612167208 */ /* 0x000fe40004000000 */
[----:B------:R-:W-:Y:S01]  /*14a0*/  FSEL R23, R17, R23, !P0 ;  /* 0x0000001711177208 */ /* 0x000fe20004000000 */
[----:B------:R-:W-:Y:S06]  /*14b0*/  BRA `(.L_x_16) ;  /* 0x0000000000547947 */ /* 0x000fec0003800000 */
.L_x_15:
[----:B------:R-:W-:-:S14]  /*14c0*/  DSETP.NAN.AND P0, PT, R18, R18, PT ;  /* 0x000000121200722a */ /* 0x000fdc0003f08000 */
[----:B------:R-:W-:Y:S05]  /*14d0*/  @P0 BRA `(.L_x_17) ;  /* 0x0000000000440947 */ /* 0x000fea0003800000 */
[----:B------:R-:W-:-:S14]  /*14e0*/  DSETP.NAN.AND P0, PT, R16, R16, PT ;  /* 0x000000101000722a */ /* 0x000fdc0003f08000 */
[----:B------:R-:W-:Y:S05]  /*14f0*/  @P0 BRA `(.L_x_18) ;  /* 0x0000000000300947 */ /* 0x000fea0003800000 */
[----:B------:R-:W-:Y:S01]  /*1500*/  ISETP.NE.AND P0, PT, R33, R32, PT ;  /* 0x000000202100720c */ /* 0x000fe20003f05270 */
[----:B------:R-:W-:Y:S02]  /*1510*/  IMAD.MOV.U32 R22, RZ, RZ, 0x0 ;  /* 0x00000000ff167424 */ /* 0x000fe400078e00ff */
[----:B------:R-:W-:-:S10]  /*1520*/  IMAD.MOV.U32 R23, RZ, RZ, -0x80000 ;  /* 0xfff80000ff177424 */ /* 0x000fd400078e00ff */
[----:B------:R-:W-:Y:S05]  /*1530*/  @!P0 BRA `(.L_x_16) ;  /* 0x0000000000348947 */ /* 0x000fea0003800000 */
[----:B------:R-:W-:Y:S02]  /*1540*/  ISETP.NE.AND P0, PT, R33, 0x7ff00000, PT ;  /* 0x7ff000002100780c */ /* 0x000fe40003f05270 */
[----:B------:R-:W-:Y:S02]  /*1550*/  LOP3.LUT R23, R19, 0x80000000, R17, 0x48, !PT ;  /* 0x8000000013177812 */ /* 0x000fe400078e4811 */
[----:B------:R-:W-:-:S13]  /*1560*/  ISETP.EQ.OR P0, PT, R32, RZ, !P0 ;  /* 0x000000ff2000720c */ /* 0x000fda0004702670 */
[----:B------:R-:W-:Y:S01]  /*1570*/  @P0 LOP3.LUT R0, R23, 0x7ff00000, RZ, 0xfc, !PT ;  /* 0x7ff0000017000812 */ /* 0x000fe200078efcff */
[----:B------:R-:W-:Y:S02]  /*1580*/  @!P0 IMAD.MOV.U32 R22, RZ, RZ, RZ ;  /* 0x000000ffff168224 */ /* 0x000fe400078e00ff */
[----:B------:R-:W-:Y:S02]  /*1590*/  @P0 IMAD.MOV.U32 R22, RZ, RZ, RZ ;  /* 0x000000ffff160224 */ /* 0x000fe400078e00ff */
[----:B------:R-:W-:Y:S01]  /*15a0*/  @P0 IMAD.MOV.U32 R23, RZ, RZ, R0 ;  /* 0x000000ffff170224 */ /* 0x000fe200078e0000 */
[----:B------:R-:W-:Y:S06]  /*15b0*/  BRA `(.L_x_16) ;  /* 0x0000000000147947 */ /* 0x000fec0003800000 */
.L_x_18:
[----:B------:R-:W-:Y:S01]  /*15c0*/  LOP3.LUT R23, R17, 0x80000, RZ, 0xfc, !PT ;  /* 0x0008000011177812 */ /* 0x000fe200078efcff */
[----:B------:R-:W-:Y:S01]  /*15d0*/  IMAD.MOV.U32 R22, RZ, RZ, R16 ;  /* 0x000000ffff167224 */ /* 0x000fe200078e0010 */
[----:B------:R-:W-:Y:S06]  /*15e0*/  BRA `(.L_x_16) ;  /* 0x0000000000087947 */ /* 0x000fec0003800000 */
.L_x_17:
[----:B------:R-:W-:Y:S01]  /*15f0*/  LOP3.LUT R23, R19, 0x80000, RZ, 0xfc, !PT ;  /* 0x0008000013177812 */ /* 0x000fe200078efcff */
[----:B------:R-:W-:-:S07]  /*1600*/  IMAD.MOV.U32 R22, RZ, RZ, R18 ;  /* 0x000000ffff167224 */ /* 0x000fce00078e0012 */
.L_x_16:
[----:B------:R-:W-:Y:S05]  /*1610*/  BSYNC.RECONVERGENT B2 ;  /* 0x0000000000027941 */ /* 0x000fea0003800200 */
.L_x_14:
[----:B------:R-:W-:Y:S02]  /*1620*/  IMAD.MOV.U32 R14, RZ, RZ, R4 ;  /* 0x000000ffff0e7224 */ /* 0x000fe400078e0004 */
[----:B------:R-:W-:-:S04]  /*1630*/  IMAD.MOV.U32 R15, RZ, RZ, 0x0 ;  /* 0x00000000ff0f7424 */ /* 0x000fc800078e00ff */
[----:B------:R-:W-:Y:S05]  /*1640*/  RET.REL.NODEC R14 `(_Z15luDecompositionPdS_S_i) ;  /* 0xffffffe80e6c7950 */ /* 0x000fea0003c3ffff */
.L_x_19:
[----:B------:R-:W-:-:S00]  /*1650*/  BRA `(.L_x_19) ;  /* 0xfffffffc00fc7947 */ /* 0x000fc0000383ffff */
[----:B------:R-:W-:-:S00]  /*1660*/  NOP ;  /* 0x0000000000007918 */ /* 0x000fc00000000000 */
        /* <DEDUP_REMOVED lines=9> */
.L_x_20:


//--------------------- .nv.global.init           --------------------------
	.section	.nv.global.init,"aw",@progbits
.nv.global.init:
	.type		$str,@object
	.size		$str,(.L_0 - $str)
$str:
        /*0000*/ 	.byte	0x54, 0x68, 0x72, 0x65, 0x61, 0x64, 0x20, 0x28, 0x25, 0x64, 0x2c, 0x20, 0x25, 0x64, 0x29, 0x20
        /*0010*/ 	.byte	0x2d, 0x20, 0x52, 0x6f, 0x77, 0x3a, 0x20, 0x25, 0x64, 0x0a, 0x00
.L_0:


//--------------------- .nv.shared.reserved.0     --------------------------
	.section	.nv.shared.reserved.0,"aw",@nobits
	.weak		__nv_reservedSMEM_offset_0_alias
	.size		__nv_reservedSMEM_offset_0_alias, 0, 64
	.other		__nv_reservedSMEM_offset_0_alias,@"STO_CUDA_RESERVED_SHARED STV_DEFAULT"
__nv_reservedSMEM_offset_0_alias:
	.zero		0
	.zero		64


//--------------------- .nv.constant0._Z15luDecompositionPdS_S_i --------------------------
	.section	.nv.constant0._Z15luDecompositionPdS_S_i,"a",@progbits
	.sectionflags	@""
	.align	4
.nv.constant0._Z15luDecompositionPdS_S_i:
	.zero		924


//--------------------- SYMBOLS --------------------------

	.type		.nv.reservedSmem.offset0,@object
	.size		.nv.reservedSmem.offset0,0x4
	.type		vprintf,@function
